//
// Generated by NVIDIA NVVM Compiler
//
// Compiler Build ID: CL-36424714
// Cuda compilation tools, release 13.0, V13.0.88
// Based on NVVM 20.0.0
//

.version 9.0
.target sm_100
.address_size 64

	// .globl	_ZN3cub18CUB_300001_SM_10006detail11EmptyKernelIvEEvv
.global .align 1 .b8 _ZN34_INTERNAL_5628a863_4_k_cu_7fe293a94cuda3std3__45__cpo5beginE[1];
.global .align 1 .b8 _ZN34_INTERNAL_5628a863_4_k_cu_7fe293a94cuda3std3__45__cpo3endE[1];
.global .align 1 .b8 _ZN34_INTERNAL_5628a863_4_k_cu_7fe293a94cuda3std3__45__cpo6cbeginE[1];
.global .align 1 .b8 _ZN34_INTERNAL_5628a863_4_k_cu_7fe293a94cuda3std3__45__cpo4cendE[1];
.global .align 1 .b8 _ZN34_INTERNAL_5628a863_4_k_cu_7fe293a94cuda3std3__45__cpo6rbeginE[1];
.global .align 1 .b8 _ZN34_INTERNAL_5628a863_4_k_cu_7fe293a94cuda3std3__45__cpo4rendE[1];
.global .align 1 .b8 _ZN34_INTERNAL_5628a863_4_k_cu_7fe293a94cuda3std3__45__cpo7crbeginE[1];
.global .align 1 .b8 _ZN34_INTERNAL_5628a863_4_k_cu_7fe293a94cuda3std3__45__cpo5crendE[1];
.global .align 1 .b8 _ZN34_INTERNAL_5628a863_4_k_cu_7fe293a94cuda3std3__436_GLOBAL__N__5628a863_4_k_cu_7fe293a96ignoreE[1];
.global .align 1 .b8 _ZN34_INTERNAL_5628a863_4_k_cu_7fe293a94cuda3std3__419piecewise_constructE[1];
.global .align 1 .b8 _ZN34_INTERNAL_5628a863_4_k_cu_7fe293a94cuda3std3__48in_placeE[1];
.global .align 1 .b8 _ZN34_INTERNAL_5628a863_4_k_cu_7fe293a94cuda3std3__420unreachable_sentinelE[1];
.global .align 1 .b8 _ZN34_INTERNAL_5628a863_4_k_cu_7fe293a94cuda3std3__47nulloptE[1];
.global .align 1 .b8 _ZN34_INTERNAL_5628a863_4_k_cu_7fe293a94cuda3std3__48unexpectE[1];
.global .align 1 .b8 _ZN34_INTERNAL_5628a863_4_k_cu_7fe293a94cuda3std6ranges3__45__cpo4swapE[1];
.global .align 1 .b8 _ZN34_INTERNAL_5628a863_4_k_cu_7fe293a94cuda3std6ranges3__45__cpo9iter_moveE[1];
.global .align 1 .b8 _ZN34_INTERNAL_5628a863_4_k_cu_7fe293a94cuda3std6ranges3__45__cpo5beginE[1];
.global .align 1 .b8 _ZN34_INTERNAL_5628a863_4_k_cu_7fe293a94cuda3std6ranges3__45__cpo3endE[1];
.global .align 1 .b8 _ZN34_INTERNAL_5628a863_4_k_cu_7fe293a94cuda3std6ranges3__45__cpo6cbeginE[1];
.global .align 1 .b8 _ZN34_INTERNAL_5628a863_4_k_cu_7fe293a94cuda3std6ranges3__45__cpo4cendE[1];
.global .align 1 .b8 _ZN34_INTERNAL_5628a863_4_k_cu_7fe293a94cuda3std6ranges3__45__cpo7advanceE[1];
.global .align 1 .b8 _ZN34_INTERNAL_5628a863_4_k_cu_7fe293a94cuda3std6ranges3__45__cpo9iter_swapE[1];
.global .align 1 .b8 _ZN34_INTERNAL_5628a863_4_k_cu_7fe293a94cuda3std6ranges3__45__cpo4nextE[1];
.global .align 1 .b8 _ZN34_INTERNAL_5628a863_4_k_cu_7fe293a94cuda3std6ranges3__45__cpo4prevE[1];
.global .align 1 .b8 _ZN34_INTERNAL_5628a863_4_k_cu_7fe293a94cuda3std6ranges3__45__cpo4dataE[1];
.global .align 1 .b8 _ZN34_INTERNAL_5628a863_4_k_cu_7fe293a94cuda3std6ranges3__45__cpo5cdataE[1];
.global .align 1 .b8 _ZN34_INTERNAL_5628a863_4_k_cu_7fe293a94cuda3std6ranges3__45__cpo4sizeE[1];
.global .align 1 .b8 _ZN34_INTERNAL_5628a863_4_k_cu_7fe293a94cuda3std6ranges3__45__cpo5ssizeE[1];
.global .align 1 .b8 _ZN34_INTERNAL_5628a863_4_k_cu_7fe293a94cuda3std6ranges3__45__cpo8distanceE[1];
.global .align 1 .b8 _ZN34_INTERNAL_5628a863_4_k_cu_7fe293a96thrust24THRUST_300001_SM_1000_NS8cuda_cub3parE[1];
.global .align 1 .b8 _ZN34_INTERNAL_5628a863_4_k_cu_7fe293a96thrust24THRUST_300001_SM_1000_NS8cuda_cub10par_nosyncE[1];
.global .align 1 .b8 _ZN34_INTERNAL_5628a863_4_k_cu_7fe293a96thrust24THRUST_300001_SM_1000_NS6system6detail10sequential3seqE[1];
.global .align 1 .b8 _ZN34_INTERNAL_5628a863_4_k_cu_7fe293a96thrust24THRUST_300001_SM_1000_NS6system3cpp3parE[1];
.global .align 1 .b8 _ZN34_INTERNAL_5628a863_4_k_cu_7fe293a96thrust24THRUST_300001_SM_1000_NS12placeholders2_1E[1];
.global .align 1 .b8 _ZN34_INTERNAL_5628a863_4_k_cu_7fe293a96thrust24THRUST_300001_SM_1000_NS12placeholders2_2E[1];
.global .align 1 .b8 _ZN34_INTERNAL_5628a863_4_k_cu_7fe293a96thrust24THRUST_300001_SM_1000_NS12placeholders2_3E[1];
.global .align 1 .b8 _ZN34_INTERNAL_5628a863_4_k_cu_7fe293a96thrust24THRUST_300001_SM_1000_NS12placeholders2_4E[1];
.global .align 1 .b8 _ZN34_INTERNAL_5628a863_4_k_cu_7fe293a96thrust24THRUST_300001_SM_1000_NS12placeholders2_5E[1];
.global .align 1 .b8 _ZN34_INTERNAL_5628a863_4_k_cu_7fe293a96thrust24THRUST_300001_SM_1000_NS12placeholders2_6E[1];
.global .align 1 .b8 _ZN34_INTERNAL_5628a863_4_k_cu_7fe293a96thrust24THRUST_300001_SM_1000_NS12placeholders2_7E[1];
.global .align 1 .b8 _ZN34_INTERNAL_5628a863_4_k_cu_7fe293a96thrust24THRUST_300001_SM_1000_NS12placeholders2_8E[1];
.global .align 1 .b8 _ZN34_INTERNAL_5628a863_4_k_cu_7fe293a96thrust24THRUST_300001_SM_1000_NS12placeholders2_9E[1];
.global .align 1 .b8 _ZN34_INTERNAL_5628a863_4_k_cu_7fe293a96thrust24THRUST_300001_SM_1000_NS12placeholders3_10E[1];
.global .align 1 .b8 _ZN34_INTERNAL_5628a863_4_k_cu_7fe293a96thrust24THRUST_300001_SM_1000_NS3seqE[1];
.global .align 1 .b8 _ZN34_INTERNAL_5628a863_4_k_cu_7fe293a96thrust24THRUST_300001_SM_1000_NS6deviceE[1];

.visible .entry _ZN3cub18CUB_300001_SM_10006detail11EmptyKernelIvEEvv()
{


	ret;

}
	// .globl	_ZN3cub18CUB_300001_SM_10006detail8for_each13static_kernelINS2_12policy_hub_t12policy_500_tEmNS2_12op_wrapper_tIm11add_functorN6thrust24THRUST_300001_SM_1000_NS6detail15normal_iteratorINS9_10device_ptrIiEEEEEEEEvT0_T1_
.visible .entry _ZN3cub18CUB_300001_SM_10006detail8for_each13static_kernelINS2_12policy_hub_t12policy_500_tEmNS2_12op_wrapper_tIm11add_functorN6thrust24THRUST_300001_SM_1000_NS6detail15normal_iteratorINS9_10device_ptrIiEEEEEEEEvT0_T1_(
	.param .u64 _ZN3cub18CUB_300001_SM_10006detail8for_each13static_kernelINS2_12policy_hub_t12policy_500_tEmNS2_12op_wrapper_tIm11add_functorN6thrust24THRUST_300001_SM_1000_NS6detail15normal_iteratorINS9_10device_ptrIiEEEEEEEEvT0_T1__param_0,
	.param .align 8 .b8 _ZN3cub18CUB_300001_SM_10006detail8for_each13static_kernelINS2_12policy_hub_t12policy_500_tEmNS2_12op_wrapper_tIm11add_functorN6thrust24THRUST_300001_SM_1000_NS6detail15normal_iteratorINS9_10device_ptrIiEEEEEEEEvT0_T1__param_1[16]
)
.maxntid 256
{
	.reg .pred 	%p<4>;
	.reg .b16 	%rs<9>;
	.reg .b32 	%r<23>;
	.reg .b64 	%rd<16>;

	ld.param.u64 	%rd4, [_ZN3cub18CUB_300001_SM_10006detail8for_each13static_kernelINS2_12policy_hub_t12policy_500_tEmNS2_12op_wrapper_tIm11add_functorN6thrust24THRUST_300001_SM_1000_NS6detail15normal_iteratorINS9_10device_ptrIiEEEEEEEEvT0_T1__param_1];
	ld.param.u64 	%rd5, [_ZN3cub18CUB_300001_SM_10006detail8for_each13static_kernelINS2_12policy_hub_t12policy_500_tEmNS2_12op_wrapper_tIm11add_functorN6thrust24THRUST_300001_SM_1000_NS6detail15normal_iteratorINS9_10device_ptrIiEEEEEEEEvT0_T1__param_0];
	mov.u32 	%r12, %ctaid.x;
	mul.wide.u32 	%rd1, %r12, 512;
	sub.s64 	%rd2, %rd5, %rd1;
	setp.lt.u64 	%p1, %rd2, 512;
	@%p1 bra 	$L__BB1_2;
	mov.u32 	%r18, %tid.x;
	cvta.to.global.u64 	%rd11, %rd4;
	cvt.u64.u32 	%rd12, %r18;
	add.s64 	%rd13, %rd1, %rd12;
	shl.b64 	%rd14, %rd13, 2;
	add.s64 	%rd15, %rd11, %rd14;
	ld.global.u32 	%r19, [%rd15];
	add.s32 	%r20, %r19, 1;
	st.global.u32 	[%rd15], %r20;
	ld.global.u32 	%r21, [%rd15+1024];
	add.s32 	%r22, %r21, 1;
	st.global.u32 	[%rd15+1024], %r22;
	bra.uni 	$L__BB1_6;
$L__BB1_2:
	cvta.to.global.u64 	%rd6, %rd4;
	mov.u32 	%r1, %tid.x;
	cvt.u64.u32 	%rd7, %r1;
	setp.le.u64 	%p2, %rd2, %rd7;
	add.s64 	%rd8, %rd1, %rd7;
	shl.b64 	%rd9, %rd8, 2;
	add.s64 	%rd3, %rd6, %rd9;
	@%p2 bra 	$L__BB1_4;
	ld.global.u32 	%r13, [%rd3];
	add.s32 	%r14, %r13, 1;
	st.global.u32 	[%rd3], %r14;
$L__BB1_4:
	add.s32 	%r15, %r1, 256;
	cvt.u64.u32 	%rd10, %r15;
	setp.le.u64 	%p3, %rd2, %rd10;
	@%p3 bra 	$L__BB1_6;
	ld.global.u32 	%r16, [%rd3+1024];
	add.s32 	%r17, %r16, 1;
	st.global.u32 	[%rd3+1024], %r17;
$L__BB1_6:
	ret;

}


// ===== COMPILED SASS (sm_100) =====

	.target	sm_100

	.elftype	@"ET_EXEC"


//--------------------- .note.nv.tkinfo           --------------------------
	.section	.note.nv.tkinfo,"",@"SHT_NOTE"
	.sectionflags	@"SHF_NOTE_NV_TKINFO"
	.tkinfo
        /*0018*/ 	.word	0x00000002
        /*0030*/ 	.string	""
        /*0030*/ 	.string	"ptxas"
        /*0030*/ 	.string	"Cuda compilation tools, release 13.0, V13.0.88"
        /*0030*/ 	.string	"Build cuda_13.0.r13.0/compiler.36424714_0"
        /*0030*/ 	.string	"-arch sm_100 -m 64 "



//--------------------- .note.nv.cuinfo           --------------------------
	.section	.note.nv.cuinfo,"",@"SHT_NOTE"
	.sectionflags	@"SHF_NOTE_NV_CUINFO"
        /*0018*/ 	.short	0x0002
        /*001a*/ 	.short	0x0064
        /*001c*/ 	.short	0x0082
	.zero		2


//--------------------- .nv.info                  --------------------------
	.section	.nv.info,"",@"SHT_CUDA_INFO"
	.align	4


	//----- nvinfo : EIATTR_REGCOUNT
	.align		4
        /*0000*/ 	.byte	0x04, 0x2f
        /*0002*/ 	.short	(.L_46 - .L_45)
	.align		4
.L_45:
        /*0004*/ 	.word	index@(_ZN3cub18CUB_300001_SM_10006detail11EmptyKernelIvEEvv)
        /*0008*/ 	.word	0x00000004


	//----- nvinfo : EIATTR_FRAME_SIZE
	.align		4
.L_46:
        /*000c*/ 	.byte	0x04, 0x11
        /*000e*/ 	.short	(.L_48 - .L_47)
	.align		4
.L_47:
        /*0010*/ 	.word	index@(_ZN3cub18CUB_300001_SM_10006detail11EmptyKernelIvEEvv)
        /*0014*/ 	.word	0x00000000


	//----- nvinfo : EIATTR_REGCOUNT
	.align		4
.L_48:
        /*0018*/ 	.byte	0x04, 0x2f
        /*001a*/ 	.short	(.L_50 - .L_49)
	.align		4
.L_49:
        /*001c*/ 	.word	index@(_ZN3cub18CUB_300001_SM_10006detail8for_each13static_kernelINS2_12policy_hub_t12policy_500_tEmNS2_12op_wrapper_tIm11add_functorN6thrust24THRUST_300001_SM_1000_NS6detail15normal_iteratorINS9_10device_ptrIiEEEEEEEEvT0_T1_)
        /*0020*/ 	.word	0x0000000a


	//----- nvinfo : EIATTR_FRAME_SIZE
	.align		4
.L_50:
        /*0024*/ 	.byte	0x04, 0x11
        /*0026*/ 	.short	(.L_52 - .L_51)
	.align		4
.L_51:
        /*0028*/ 	.word	index@(_ZN3cub18CUB_300001_SM_10006detail8for_each13static_kernelINS2_12policy_hub_t12policy_500_tEmNS2_12op_wrapper_tIm11add_functorN6thrust24THRUST_300001_SM_1000_NS6detail15normal_iteratorINS9_10device_ptrIiEEEEEEEEvT0_T1_)
        /*002c*/ 	.word	0x00000000


	//----- nvinfo : EIATTR_MIN_STACK_SIZE
	.align		4
.L_52:
        /*0030*/ 	.byte	0x04, 0x12
        /*0032*/ 	.short	(.L_54 - .L_53)
	.align		4
.L_53:
        /*0034*/ 	.word	index@(_ZN3cub18CUB_300001_SM_10006detail8for_each13static_kernelINS2_12policy_hub_t12policy_500_tEmNS2_12op_wrapper_tIm11add_functorN6thrust24THRUST_300001_SM_1000_NS6detail15normal_iteratorINS9_10device_ptrIiEEEEEEEEvT0_T1_)
        /*0038*/ 	.word	0x00000000


	//----- nvinfo : EIATTR_MIN_STACK_SIZE
	.align		4
.L_54:
        /*003c*/ 	.byte	0x04, 0x12
        /*003e*/ 	.short	(.L_56 - .L_55)
	.align		4
.L_55:
        /*0040*/ 	.word	index@(_ZN3cub18CUB_300001_SM_10006detail11EmptyKernelIvEEvv)
        /*0044*/ 	.word	0x00000000
.L_56:


//--------------------- .nv.compat                --------------------------
	.section	.nv.compat,"",@"SHT_CUDA_COMPAT_INFO"
	.align	4
        /*0000*/ 	.byte	0x02, 0x09, 0x00, 0x00, 0x02, 0x02, 0x01, 0x00, 0x02, 0x05, 0x05, 0x00, 0x03, 0x07, 0x01, 0x01
        /*0010*/ 	.byte	0x02, 0x03, 0x00, 0x00, 0x02, 0x06, 0x01, 0x00, 0x04, 0x0b, 0x08, 0x00, 0x09, 0x00, 0x00, 0x00
        /*0020*/ 	.byte	0x00, 0x00, 0x00, 0x00


//--------------------- .nv.info._ZN3cub18CUB_300001_SM_10006detail8for_each13static_kernelINS2_12policy_hub_t12policy_500_tEmNS2_12op_wrapper_tIm11add_functorN6thrust24THRUST_300001_SM_1000_NS6detail15normal_iteratorINS9_10device_ptrIiEEEEEEEEvT0_T1_ --------------------------
	.section	.nv.info._ZN3cub18CUB_300001_SM_10006detail8for_each13static_kernelINS2_12policy_hub_t12policy_500_tEmNS2_12op_wrapper_tIm11add_functorN6thrust24THRUST_300001_SM_1000_NS6detail15normal_iteratorINS9_10device_ptrIiEEEEEEEEvT0_T1_,"",@"SHT_CUDA_INFO"
	.sectionflags	@""
	.align	4


	//----- nvinfo : EIATTR_CUDA_API_VERSION
	.align		4
        /*0000*/ 	.byte	0x04, 0x37
        /*0002*/ 	.short	(.L_58 - .L_57)
.L_57:
        /*0004*/ 	.word	0x00000082


	//----- nvinfo : EIATTR_KPARAM_INFO
	.align		4
.L_58:
        /*0008*/ 	.byte	0x04, 0x17
        /*000a*/ 	.short	(.L_60 - .L_59)
.L_59:
        /*000c*/ 	.word	0x00000000
        /*0010*/ 	.short	0x0001
        /*0012*/ 	.short	0x0008
        /*0014*/ 	.byte	0x00, 0xf0, 0x41, 0x00


	//----- nvinfo : EIATTR_KPARAM_INFO
	.align		4
.L_60:
        /*0018*/ 	.byte	0x04, 0x17
        /*001a*/ 	.short	(.L_62 - .L_61)
.L_61:
        /*001c*/ 	.word	0x00000000
        /*0020*/ 	.short	0x0000
        /*0022*/ 	.short	0x0000
        /*0024*/ 	.byte	0x00, 0xf0, 0x21, 0x00


	//----- nvinfo : EIATTR_SPARSE_MMA_MASK
	.align		4
.L_62:
        /*0028*/ 	.byte	0x03, 0x50
        /*002a*/ 	.short	0x0000


	//----- nvinfo : EIATTR_MAXREG_COUNT
	.align		4
        /*002c*/ 	.byte	0x03, 0x1b
        /*002e*/ 	.short	0x00ff


	//----- nvinfo : EIATTR_MERCURY_ISA_VERSION
	.align		4
        /*0030*/ 	.byte	0x03, 0x5f
        /*0032*/ 	.short	0x0101


	//----- nvinfo : EIATTR_VRC_CTA_INIT_COUNT
	.align		4
        /*0034*/ 	.byte	0x02, 0x4a
	.zero		1
	.zero		1


	//----- nvinfo : EIATTR_EXIT_INSTR_OFFSETS
	.align		4
        /*0038*/ 	.byte	0x04, 0x1c
        /*003a*/ 	.short	(.L_64 - .L_63)


	//   ....[0]....
.L_63:
        /*003c*/ 	.word	0x00000160


	//   ....[1]....
        /*0040*/ 	.word	0x000002a0


	//   ....[2]....
        /*0044*/ 	.word	0x000002e0


	//----- nvinfo : EIATTR_MAX_THREADS
	.align		4
.L_64:
        /*0048*/ 	.byte	0x04, 0x05
        /*004a*/ 	.short	(.L_66 - .L_65)
.L_65:
        /*004c*/ 	.word	0x00000100
        /*0050*/ 	.word	0x00000001
        /*0054*/ 	.word	0x00000001


	//----- nvinfo : EIATTR_CRS_STACK_SIZE
	.align		4
.L_66:
        /*0058*/ 	.byte	0x04, 0x1e
        /*005a*/ 	.short	(.L_68 - .L_67)
.L_67:
        /*005c*/ 	.word	0x00000000


	//----- nvinfo : EIATTR_CBANK_PARAM_SIZE
	.align		4
.L_68:
        /*0060*/ 	.byte	0x03, 0x19
        /*0062*/ 	.short	0x0018


	//----- nvinfo : EIATTR_PARAM_CBANK
	.align		4
        /*0064*/ 	.byte	0x04, 0x0a
        /*0066*/ 	.short	(.L_70 - .L_69)
	.align		4
.L_69:
        /*0068*/ 	.word	index@(.nv.constant0._ZN3cub18CUB_300001_SM_10006detail8for_each13static_kernelINS2_12policy_hub_t12policy_500_tEmNS2_12op_wrapper_tIm11add_functorN6thrust24THRUST_300001_SM_1000_NS6detail15normal_iteratorINS9_10device_ptrIiEEEEEEEEvT0_T1_)
        /*006c*/ 	.short	0x0380
        /*006e*/ 	.short	0x0018


	//----- nvinfo : EIATTR_SW_WAR
	.align		4
.L_70:
        /*0070*/ 	.byte	0x04, 0x36
        /*0072*/ 	.short	(.L_72 - .L_71)
.L_71:
        /*0074*/ 	.word	0x00000008
.L_72:


//--------------------- .nv.info._ZN3cub18CUB_300001_SM_10006detail11EmptyKernelIvEEvv --------------------------
	.section	.nv.info._ZN3cub18CUB_300001_SM_10006detail11EmptyKernelIvEEvv,"",@"SHT_CUDA_INFO"
	.sectionflags	@""
	.align	4


	//----- nvinfo : EIATTR_CUDA_API_VERSION
	.align		4
        /*0000*/ 	.byte	0x04, 0x37
        /*0002*/ 	.short	(.L_74 - .L_73)
.L_73:
        /*0004*/ 	.word	0x00000082


	//----- nvinfo : EIATTR_SPARSE_MMA_MASK
	.align		4
.L_74:
        /*0008*/ 	.byte	0x03, 0x50
        /*000a*/ 	.short	0x0000


	//----- nvinfo : EIATTR_MAXREG_COUNT
	.align		4
        /*000c*/ 	.byte	0x03, 0x1b
        /*000e*/ 	.short	0x00ff


	//----- nvinfo : EIATTR_MERCURY_ISA_VERSION
	.align		4
        /*0010*/ 	.byte	0x03, 0x5f
        /*0012*/ 	.short	0x0101


	//----- nvinfo : EIATTR_VRC_CTA_INIT_COUNT
	.align		4
        /*0014*/ 	.byte	0x02, 0x4a
	.zero		1
	.zero		1


	//----- nvinfo : EIATTR_EXIT_INSTR_OFFSETS
	.align		4
        /*0018*/ 	.byte	0x04, 0x1c
        /*001a*/ 	.short	(.L_76 - .L_75)


	//   ....[0]....
.L_75:
        /*001c*/ 	.word	0x00000010


	//----- nvinfo : EIATTR_SW_WAR
	.align		4
.L_76:
        /*0020*/ 	.byte	0x04, 0x36
        /*0022*/ 	.short	(.L_78 - .L_77)
.L_77:
        /*0024*/ 	.word	0x00000008
.L_78:


//--------------------- .nv.callgraph             --------------------------
	.section	.nv.callgraph,"",@"SHT_CUDA_CALLGRAPH"
	.align	4
	.sectionentsize	8
	.align		4
        /*0000*/ 	.word	0x00000000
	.align		4
        /*0004*/ 	.word	0xffffffff
	.align		4
        /*0008*/ 	.word	0x00000000
	.align		4
        /*000c*/ 	.word	0xfffffffe
	.align		4
        /*0010*/ 	.word	0x00000000
	.align		4
        /*0014*/ 	.word	0xfffffffd
	.align		4
        /*0018*/ 	.word	0x00000000
	.align		4
        /*001c*/ 	.word	0xfffffffc


//--------------------- .nv.constant4             --------------------------
	.section	.nv.constant4,"a",@progbits
	.align	8
	.align		8
.nv.constant4:
        /*0000*/ 	.dword	_ZN34_INTERNAL_5628a863_4_k_cu_7fe293a94cuda3std3__45__cpo5beginE
	.align		8
        /*0008*/ 	.dword	_ZN34_INTERNAL_5628a863_4_k_cu_7fe293a94cuda3std3__45__cpo3endE
	.align		8
        /*0010*/ 	.dword	_ZN34_INTERNAL_5628a863_4_k_cu_7fe293a94cuda3std3__45__cpo6cbeginE
	.align		8
        /*0018*/ 	.dword	_ZN34_INTERNAL_5628a863_4_k_cu_7fe293a94cuda3std3__45__cpo4cendE
	.align		8
        /*0020*/ 	.dword	_ZN34_INTERNAL_5628a863_4_k_cu_7fe293a94cuda3std3__45__cpo6rbeginE
	.align		8
        /*0028*/ 	.dword	_ZN34_INTERNAL_5628a863_4_k_cu_7fe293a94cuda3std3__45__cpo4rendE
	.align		8
        /*0030*/ 	.dword	_ZN34_INTERNAL_5628a863_4_k_cu_7fe293a94cuda3std3__45__cpo7crbeginE
	.align		8
        /*0038*/ 	.dword	_ZN34_INTERNAL_5628a863_4_k_cu_7fe293a94cuda3std3__45__cpo5crendE
	.align		8
        /*0040*/ 	.dword	_ZN34_INTERNAL_5628a863_4_k_cu_7fe293a94cuda3std3__436_GLOBAL__N__5628a863_4_k_cu_7fe293a96ignoreE
	.align		8
        /*0048*/ 	.dword	_ZN34_INTERNAL_5628a863_4_k_cu_7fe293a94cuda3std3__419piecewise_constructE
	.align		8
        /*0050*/ 	.dword	_ZN34_INTERNAL_5628a863_4_k_cu_7fe293a94cuda3std3__48in_placeE
	.align		8
        /*0058*/ 	.dword	_ZN34_INTERNAL_5628a863_4_k_cu_7fe293a94cuda3std3__420unreachable_sentinelE
	.align		8
        /*0060*/ 	.dword	_ZN34_INTERNAL_5628a863_4_k_cu_7fe293a94cuda3std3__47nulloptE
	.align		8
        /*0068*/ 	.dword	_ZN34_INTERNAL_5628a863_4_k_cu_7fe293a94cuda3std3__48unexpectE
	.align		8
        /*0070*/ 	.dword	_ZN34_INTERNAL_5628a863_4_k_cu_7fe293a94cuda3std6ranges3__45__cpo4swapE
	.align		8
        /*0078*/ 	.dword	_ZN34_INTERNAL_5628a863_4_k_cu_7fe293a94cuda3std6ranges3__45__cpo9iter_moveE
	.align		8
        /*0080*/ 	.dword	_ZN34_INTERNAL_5628a863_4_k_cu_7fe293a94cuda3std6ranges3__45__cpo5beginE
	.align		8
        /*0088*/ 	.dword	_ZN34_INTERNAL_5628a863_4_k_cu_7fe293a94cuda3std6ranges3__45__cpo3endE
	.align		8
        /*0090*/ 	.dword	_ZN34_INTERNAL_5628a863_4_k_cu_7fe293a94cuda3std6ranges3__45__cpo6cbeginE
	.align		8
        /*0098*/ 	.dword	_ZN34_INTERNAL_5628a863_4_k_cu_7fe293a94cuda3std6ranges3__45__cpo4cendE
	.align		8
        /*00a0*/ 	.dword	_ZN34_INTERNAL_5628a863_4_k_cu_7fe293a94cuda3std6ranges3__45__cpo7advanceE
	.align		8
        /*00a8*/ 	.dword	_ZN34_INTERNAL_5628a863_4_k_cu_7fe293a94cuda3std6ranges3__45__cpo9iter_swapE
	.align		8
        /*00b0*/ 	.dword	_ZN34_INTERNAL_5628a863_4_k_cu_7fe293a94cuda3std6ranges3__45__cpo4nextE
	.align		8
        /*00b8*/ 	.dword	_ZN34_INTERNAL_5628a863_4_k_cu_7fe293a94cuda3std6ranges3__45__cpo4prevE
	.align		8
        /*00c0*/ 	.dword	_ZN34_INTERNAL_5628a863_4_k_cu_7fe293a94cuda3std6ranges3__45__cpo4dataE
	.align		8
        /*00c8*/ 	.dword	_ZN34_INTERNAL_5628a863_4_k_cu_7fe293a94cuda3std6ranges3__45__cpo5cdataE
	.align		8
        /*00d0*/ 	.dword	_ZN34_INTERNAL_5628a863_4_k_cu_7fe293a94cuda3std6ranges3__45__cpo4sizeE
	.align		8
        /*00d8*/ 	.dword	_ZN34_INTERNAL_5628a863_4_k_cu_7fe293a94cuda3std6ranges3__45__cpo5ssizeE
	.align		8
        /*00e0*/ 	.dword	_ZN34_INTERNAL_5628a863_4_k_cu_7fe293a94cuda3std6ranges3__45__cpo8distanceE
	.align		8
        /*00e8*/ 	.dword	_ZN34_INTERNAL_5628a863_4_k_cu_7fe293a96thrust24THRUST_300001_SM_1000_NS8cuda_cub3parE
	.align		8
        /*00f0*/ 	.dword	_ZN34_INTERNAL_5628a863_4_k_cu_7fe293a96thrust24THRUST_300001_SM_1000_NS8cuda_cub10par_nosyncE
	.align		8
        /*00f8*/ 	.dword	_ZN34_INTERNAL_5628a863_4_k_cu_7fe293a96thrust24THRUST_300001_SM_1000_NS6system6detail10sequential3seqE
	.align		8
        /*0100*/ 	.dword	_ZN34_INTERNAL_5628a863_4_k_cu_7fe293a96thrust24THRUST_300001_SM_1000_NS6system3cpp3parE
	.align		8
        /*0108*/ 	.dword	_ZN34_INTERNAL_5628a863_4_k_cu_7fe293a96thrust24THRUST_300001_SM_1000_NS12placeholders2_1E
	.align		8
        /*0110*/ 	.dword	_ZN34_INTERNAL_5628a863_4_k_cu_7fe293a96thrust24THRUST_300001_SM_1000_NS12placeholders2_2E
	.align		8
        /*0118*/ 	.dword	_ZN34_INTERNAL_5628a863_4_k_cu_7fe293a96thrust24THRUST_300001_SM_1000_NS12placeholders2_3E
	.align		8
        /*0120*/ 	.dword	_ZN34_INTERNAL_5628a863_4_k_cu_7fe293a96thrust24THRUST_300001_SM_1000_NS12placeholders2_4E
	.align		8
        /*0128*/ 	.dword	_ZN34_INTERNAL_5628a863_4_k_cu_7fe293a96thrust24THRUST_300001_SM_1000_NS12placeholders2_5E
	.align		8
        /*0130*/ 	.dword	_ZN34_INTERNAL_5628a863_4_k_cu_7fe293a96thrust24THRUST_300001_SM_1000_NS12placeholders2_6E
	.align		8
        /*0138*/ 	.dword	_ZN34_INTERNAL_5628a863_4_k_cu_7fe293a96thrust24THRUST_300001_SM_1000_NS12placeholders2_7E
	.align		8
        /*0140*/ 	.dword	_ZN34_INTERNAL_5628a863_4_k_cu_7fe293a96thrust24THRUST_300001_SM_1000_NS12placeholders2_8E
	.align		8
        /*0148*/ 	.dword	_ZN34_INTERNAL_5628a863_4_k_cu_7fe293a96thrust24THRUST_300001_SM_1000_NS12placeholders2_9E
	.align		8
        /*0150*/ 	.dword	_ZN34_INTERNAL_5628a863_4_k_cu_7fe293a96thrust24THRUST_300001_SM_1000_NS12placeholders3_10E
	.align		8
        /*0158*/ 	.dword	_ZN34_INTERNAL_5628a863_4_k_cu_7fe293a96thrust24THRUST_300001_SM_1000_NS3seqE
	.align		8
        /*0160*/ 	.dword	_ZN34_INTERNAL_5628a863_4_k_cu_7fe293a96thrust24THRUST_300001_SM_1000_NS6deviceE


//--------------------- .text._ZN3cub18CUB_300001_SM_10006detail8for_each13static_kernelINS2_12policy_hub_t12policy_500_tEmNS2_12op_wrapper_tIm11add_functorN6thrust24THRUST_300001_SM_1000_NS6detail15normal_iteratorINS9_10device_ptrIiEEEEEEEEvT0_T1_ --------------------------
	.section	.text._ZN3cub18CUB_300001_SM_10006detail8for_each13static_kernelINS2_12policy_hub_t12policy_500_tEmNS2_12op_wrapper_tIm11add_functorN6thrust24THRUST_300001_SM_1000_NS6detail15normal_iteratorINS9_10device_ptrIiEEEEEEEEvT0_T1_,"ax",@progbits
	.align	128
        .global         _ZN3cub18CUB_300001_SM_10006detail8for_each13static_kernelINS2_12policy_hub_t12policy_500_tEmNS2_12op_wrapper_tIm11add_functorN6thrust24THRUST_300001_SM_1000_NS6detail15normal_iteratorINS9_10device_ptrIiEEEEEEEEvT0_T1_
        .type           _ZN3cub18CUB_300001_SM_10006detail8for_each13static_kernelINS2_12policy_hub_t12policy_500_tEmNS2_12op_wrapper_tIm11add_functorN6thrust24THRUST_300001_SM_1000_NS6detail15normal_iteratorINS9_10device_ptrIiEEEEEEEEvT0_T1_,@function
        .size           _ZN3cub18CUB_300001_SM_10006detail8for_each13static_kernelINS2_12policy_hub_t12policy_500_tEmNS2_12op_wrapper_tIm11add_functorN6thrust24THRUST_300001_SM_1000_NS6detail15normal_iteratorINS9_10device_ptrIiEEEEEEEEvT0_T1_,(.L_x_5 - _ZN3cub18CUB_300001_SM_10006detail8for_each13static_kernelINS2_12policy_hub_t12policy_500_tEmNS2_12op_wrapper_tIm11add_functorN6thrust24THRUST_300001_SM_1000_NS6detail15normal_iteratorINS9_10device_ptrIiEEEEEEEEvT0_T1_)
        .other          _ZN3cub18CUB_300001_SM_10006detail8for_each13static_kernelINS2_12policy_hub_t12policy_500_tEmNS2_12op_wrapper_tIm11add_functorN6thrust24THRUST_300001_SM_1000_NS6detail15normal_iteratorINS9_10device_ptrIiEEEEEEEEvT0_T1_,@"STO_CUDA_ENTRY STV_DEFAULT"
_ZN3cub18CUB_300001_SM_10006detail8for_each13static_kernelINS2_12policy_hub_t12policy_500_tEmNS2_12op_wrapper_tIm11add_functorN6thrust24THRUST_300001_SM_1000_NS6detail15normal_iteratorINS9_10device_ptrIiEEEEEEEEvT0_T1_:
.text._ZN3cub18CUB_300001_SM_10006detail8for_each13static_kernelINS2_12policy_hub_t12policy_500_tEmNS2_12op_wrapper_tIm11add_functorN6thrust24THRUST_300001_SM_1000_NS6detail15normal_iteratorINS9_10device_ptrIiEEEEEEEEvT0_T1_:
[----:B------:R-:W-:Y:S08]  /*0000*/  LDC R1, c[0x0][0x37c] ;  /* 0x0000df00ff017b82 */ /* 0x000ff00000000800 */
[----:B------:R-:W0:Y:S01]  /*0010*/  S2UR UR4, SR_CTAID.X ;  /* 0x00000000000479c3 */ /* 0x000e220000002500 */
[----:B------:R-:W1:Y:S01]  /*0020*/  LDCU.64 UR6, c[0x0][0x380] ;  /* 0x00007000ff0677ac */ /* 0x000e620008000a00 */
[----:B------:R-:W2:Y:S01]  /*0030*/  LDCU.64 UR8, c[0x0][0x358] ;  /* 0x00006b00ff0877ac */ /* 0x000ea20008000a00 */
[----:B0-----:R-:W-:-:S04]  /*0040*/  UIMAD.WIDE.U32 UR4, UR4, 0x200, URZ ;  /* 0x00000200040478a5 */ /* 0x001fc8000f8e00ff */
[----:B-1----:R-:W-:-:S04]  /*0050*/  UIADD3 UR6, UP0, UPT, -UR4, UR6, URZ ;  /* 0x0000000604067290 */ /* 0x002fc8000ff1e1ff */
[----:B------:R-:W-:Y:S02]  /*0060*/  UIADD3.X UR7, UPT, UPT, ~UR5, UR7, URZ, UP0, !UPT ;  /* 0x0000000705077290 */ /* 0x000fe400087fe5ff */
[----:B------:R-:W-:-:S04]  /*0070*/  UISETP.GE.U32.AND UP0, UPT, UR6, 0x200, UPT ;  /* 0x000002000600788c */ /* 0x000fc8000bf06070 */
[----:B------:R-:W-:-:S09]  /*0080*/  UISETP.GE.U32.AND.EX UP0, UPT, UR7, URZ, UPT, UP0 ;  /* 0x000000ff0700728c */ /* 0x000fd2000bf06100 */
[----:B--2---:R-:W-:Y:S05]  /*0090*/  BRA.U !UP0, `(.L_x_0) ;  /* 0x0000000108347547 */ /* 0x004fea000b800000 */
[----:B------:R-:W0:Y:S01]  /*00a0*/  S2R R0, SR_TID.X ;  /* 0x0000000000007919 */ /* 0x000e220000002100 */
[----:B------:R-:W1:Y:S01]  /*00b0*/  LDCU.64 UR10, c[0x0][0x388] ;  /* 0x00007100ff0a77ac */ /* 0x000e620008000a00 */
[----:B0-----:R-:W-:-:S05]  /*00c0*/  IADD3 R0, P0, PT, R0, UR4, RZ ;  /* 0x0000000400007c10 */ /* 0x001fca000ff1e0ff */
[----:B------:R-:W-:Y:S01]  /*00d0*/  IMAD.X R3, RZ, RZ, UR5, P0 ;  /* 0x00000005ff037e24 */ /* 0x000fe200080e06ff */
[----:B-1----:R-:W-:-:S04]  /*00e0*/  LEA R2, P0, R0, UR10, 0x2 ;  /* 0x0000000a00027c11 */ /* 0x002fc8000f8010ff */
[----:B------:R-:W-:-:S05]  /*00f0*/  LEA.HI.X R3, R0, UR11, R3, 0x2, P0 ;  /* 0x0000000b00037c11 */ /* 0x000fca00080f1403 */
[----:B------:R-:W2:Y:S04]  /*0100*/  LDG.E R0, desc[UR8][R2.64] ;  /* 0x0000000802007981 */ /* 0x000ea8000c1e1900 */
[----:B------:R-:W3:Y:S01]  /*0110*/  LDG.E R4, desc[UR8][R2.64+0x400] ;  /* 0x0004000802047981 */ /* 0x000ee2000c1e1900 */
[----:B--2---:R-:W-:Y:S02]  /*0120*/  VIADD R5, R0, 0x1 ;  /* 0x0000000100057836 */ /* 0x004fe40000000000 */
[----:B---3--:R-:W-:-:S03]  /*0130*/  VIADD R7, R4, 0x1 ;  /* 0x0000000104077836 */ /* 0x008fc60000000000 */
[----:B------:R-:W-:Y:S04]  /*0140*/  STG.E desc[UR8][R2.64], R5 ;  /* 0x0000000502007986 */ /* 0x000fe8000c101908 */
[----:B------:R-:W-:Y:S01]  /*0150*/  STG.E desc[UR8][R2.64+0x400], R7 ;  /* 0x0004000702007986 */ /* 0x000fe2000c101908 */
[----:B------:R-:W-:Y:S05]  /*0160*/  EXIT ;  /* 0x000000000000794d */ /* 0x000fea0003800000 */
.L_x_0:
[----:B------:R-:W0:Y:S01]  /*0170*/  S2R R0, SR_TID.X ;  /* 0x0000000000007919 */ /* 0x000e220000002100 */
[----:B------:R-:W1:Y:S01]  /*0180*/  LDCU.64 UR10, c[0x0][0x388] ;  /* 0x00007100ff0a77ac */ /* 0x000e620008000a00 */
[----:B------:R-:W-:Y:S01]  /*0190*/  IMAD.U32 R4, RZ, RZ, UR7 ;  /* 0x00000007ff047e24 */ /* 0x000fe2000f8e00ff */
[----:B------:R-:W-:Y:S01]  /*01a0*/  BSSY.RECONVERGENT B0, `(.L_x_1) ;  /* 0x000000f000007945 */ /* 0x000fe20003800200 */
[----:B------:R-:W-:Y:S01]  /*01b0*/  IMAD.U32 R5, RZ, RZ, UR7 ;  /* 0x00000007ff057e24 */ /* 0x000fe2000f8e00ff */
[C---:B0-----:R-:W-:Y:S01]  /*01c0*/  ISETP.LT.U32.AND P1, PT, R0.reuse, UR6, PT ;  /* 0x0000000600007c0c */ /* 0x041fe2000bf21070 */
[C---:B------:R-:W-:Y:S01]  /*01d0*/  VIADD R2, R0.reuse, 0x100 ;  /* 0x0000010000027836 */ /* 0x040fe20000000000 */
[----:B------:R-:W-:Y:S02]  /*01e0*/  IADD3 R0, P2, PT, R0, UR4, RZ ;  /* 0x0000000400007c10 */ /* 0x000fe4000ff5e0ff */
[----:B------:R-:W-:Y:S02]  /*01f0*/  ISETP.GT.U32.AND.EX P1, PT, R4, RZ, PT, P1 ;  /* 0x000000ff0400720c */ /* 0x000fe40003f24110 */
[----:B------:R-:W-:Y:S01]  /*0200*/  ISETP.LT.U32.AND P0, PT, R2, UR6, PT ;  /* 0x0000000602007c0c */ /* 0x000fe2000bf01070 */
[----:B------:R-:W-:Y:S01]  /*0210*/  IMAD.X R3, RZ, RZ, UR5, P2 ;  /* 0x00000005ff037e24 */ /* 0x000fe200090e06ff */
[----:B-1----:R-:W-:-:S02]  /*0220*/  LEA R2, P2, R0, UR10, 0x2 ;  /* 0x0000000a00027c11 */ /* 0x002fc4000f8410ff */
[----:B------:R-:W-:Y:S02]  /*0230*/  ISETP.GT.U32.AND.EX P0, PT, R5, RZ, PT, P0 ;  /* 0x000000ff0500720c */ /* 0x000fe40003f04100 */
[----:B------:R-:W-:-:S05]  /*0240*/  LEA.HI.X R3, R0, UR11, R3, 0x2, P2 ;  /* 0x0000000b00037c11 */ /* 0x000fca00090f1403 */
[----:B------:R-:W-:Y:S06]  /*0250*/  @!P1 BRA `(.L_x_2) ;  /* 0x00000000000c9947 */ /* 0x000fec0003800000 */
[----:B------:R-:W2:Y:S02]  /*0260*/  LDG.E R0, desc[UR8][R2.64] ;  /* 0x0000000802007981 */ /* 0x000ea4000c1e1900 */
[----:B--2---:R-:W-:-:S05]  /*0270*/  VIADD R5, R0, 0x1 ;  /* 0x0000000100057836 */ /* 0x004fca0000000000 */
[----:B------:R0:W-:Y:S02]  /*0280*/  STG.E desc[UR8][R2.64], R5 ;  /* 0x0000000502007986 */ /* 0x0001e4000c101908 */
.L_x_2:
[----:B------:R-:W-:Y:S05]  /*0290*/  BSYNC.RECONVERGENT B0 ;  /* 0x0000000000007941 */ /* 0x000fea0003800200 */
.L_x_1:
[----:B------:R-:W-:Y:S05]  /*02a0*/  @!P0 EXIT ;  /* 0x000000000000894d */ /* 0x000fea0003800000 */
[----:B------:R-:W0:Y:S02]  /*02b0*/  LDG.E R0, desc[UR8][R2.64+0x400] ;  /* 0x0004000802007981 */ /* 0x000e24000c1e1900 */
[----:B0-----:R-:W-:-:S05]  /*02c0*/  VIADD R5, R0, 0x1 ;  /* 0x0000000100057836 */ /* 0x001fca0000000000 */
[----:B------:R-:W-:Y:S01]  /*02d0*/  STG.E desc[UR8][R2.64+0x400], R5 ;  /* 0x0004000502007986 */ /* 0x000fe2000c101908 */
[----:B------:R-:W-:Y:S05]  /*02e0*/  EXIT ;  /* 0x000000000000794d */ /* 0x000fea0003800000 */
.L_x_3:
[----:B------:R-:W-:-:S00]  /*02f0*/  BRA `(.L_x_3) ;  /* 0xfffffffc00fc7947 */ /* 0x000fc0000383ffff */
[----:B------:R-:W-:-:S00]  /*0300*/  NOP ;  /* 0x0000000000007918 */ /* 0x000fc00000000000 */
[----:B------:R-:W-:-:S00]  /*0310*/  NOP ;  /* 0x0000000000007918 */ /* 0x000fc00000000000 */
[----:B------:R-:W-:-:S00]  /*0320*/  NOP ;  /* 0x0000000000007918 */ /* 0x000fc00000000000 */
[----:B------:R-:W-:-:S00]  /*0330*/  NOP ;  /* 0x0000000000007918 */ /* 0x000fc00000000000 */
[----:B------:R-:W-:-:S00]  /*0340*/  NOP ;  /* 0x0000000000007918 */ /* 0x000fc00000000000 */
[----:B------:R-:W-:-:S00]  /*0350*/  NOP ;  /* 0x0000000000007918 */ /* 0x000fc00000000000 */
[----:B------:R-:W-:-:S00]  /*0360*/  NOP ;  /* 0x0000000000007918 */ /* 0x000fc00000000000 */
[----:B------:R-:W-:-:S00]  /*0370*/  NOP ;  /* 0x0000000000007918 */ /* 0x000fc00000000000 */
.L_x_5:


//--------------------- .text._ZN3cub18CUB_300001_SM_10006detail11EmptyKernelIvEEvv --------------------------
	.section	.text._ZN3cub18CUB_300001_SM_10006detail11EmptyKernelIvEEvv,"ax",@progbits
	.align	128
        .global         _ZN3cub18CUB_300001_SM_10006detail11EmptyKernelIvEEvv
        .type           _ZN3cub18CUB_300001_SM_10006detail11EmptyKernelIvEEvv,@function
        .size           _ZN3cub18CUB_300001_SM_10006detail11EmptyKernelIvEEvv,(.L_x_6 - _ZN3cub18CUB_300001_SM_10006detail11EmptyKernelIvEEvv)
        .other          _ZN3cub18CUB_300001_SM_10006detail11EmptyKernelIvEEvv,@"STO_CUDA_ENTRY STV_DEFAULT"
_ZN3cub18CUB_300001_SM_10006detail11EmptyKernelIvEEvv:
.text._ZN3cub18CUB_300001_SM_10006detail11EmptyKernelIvEEvv:
[----:B------:R-:W-:Y:S01]  /*0000*/  LDC R1, c[0x0][0x37c] ;  /* 0x0000df00ff017b82 */ /* 0x000fe20000000800 */
[----:B------:R-:W-:Y:S05]  /*0010*/  EXIT ;  /* 0x000000000000794d */ /* 0x000fea0003800000 */
.L_x_4:
        /* <DEDUP_REMOVED lines=14> */
.L_x_6:


//--------------------- .nv.shared.reserved.0     --------------------------
	.section	.nv.shared.reserved.0,"aw",@nobits
	.weak		__nv_reservedSMEM_offset_0_alias
	.size		__nv_reservedSMEM_offset_0_alias, 0, 64
	.other		__nv_reservedSMEM_offset_0_alias,@"STO_CUDA_RESERVED_SHARED STV_DEFAULT"
__nv_reservedSMEM_offset_0_alias:
	.zero		0
	.zero		64


//--------------------- .nv.global                --------------------------
	.section	.nv.global,"aw",@nobits
.nv.global:
	.type		_ZN34_INTERNAL_5628a863_4_k_cu_7fe293a96thrust24THRUST_300001_SM_1000_NS12placeholders2_8E,@object
	.size		_ZN34_INTERNAL_5628a863_4_k_cu_7fe293a96thrust24THRUST_300001_SM_1000_NS12placeholders2_8E,(_ZN34_INTERNAL_5628a863_4_k_cu_7fe293a94cuda3std3__436_GLOBAL__N__5628a863_4_k_cu_7fe293a96ignoreE - _ZN34_INTERNAL_5628a863_4_k_cu_7fe293a96thrust24THRUST_300001_SM_1000_NS12placeholders2_8E)
_ZN34_INTERNAL_5628a863_4_k_cu_7fe293a96thrust24THRUST_300001_SM_1000_NS12placeholders2_8E:
	.zero		1
	.type		_ZN34_INTERNAL_5628a863_4_k_cu_7fe293a94cuda3std3__436_GLOBAL__N__5628a863_4_k_cu_7fe293a96ignoreE,@object
	.size		_ZN34_INTERNAL_5628a863_4_k_cu_7fe293a94cuda3std3__436_GLOBAL__N__5628a863_4_k_cu_7fe293a96ignoreE,(_ZN34_INTERNAL_5628a863_4_k_cu_7fe293a94cuda3std6ranges3__45__cpo4dataE - _ZN34_INTERNAL_5628a863_4_k_cu_7fe293a94cuda3std3__436_GLOBAL__N__5628a863_4_k_cu_7fe293a96ignoreE)
_ZN34_INTERNAL_5628a863_4_k_cu_7fe293a94cuda3std3__436_GLOBAL__N__5628a863_4_k_cu_7fe293a96ignoreE:
	.zero		1
	.type		_ZN34_INTERNAL_5628a863_4_k_cu_7fe293a94cuda3std6ranges3__45__cpo4dataE,@object
	.size		_ZN34_INTERNAL_5628a863_4_k_cu_7fe293a94cuda3std6ranges3__45__cpo4dataE,(_ZN34_INTERNAL_5628a863_4_k_cu_7fe293a96thrust24THRUST_300001_SM_1000_NS6system3cpp3parE - _ZN34_INTERNAL_5628a863_4_k_cu_7fe293a94cuda3std6ranges3__45__cpo4dataE)
_ZN34_INTERNAL_5628a863_4_k_cu_7fe293a94cuda3std6ranges3__45__cpo4dataE:
	.zero		1
	.type		_ZN34_INTERNAL_5628a863_4_k_cu_7fe293a96thrust24THRUST_300001_SM_1000_NS6system3cpp3parE,@object
	.size		_ZN34_INTERNAL_5628a863_4_k_cu_7fe293a96thrust24THRUST_300001_SM_1000_NS6system3cpp3parE,(_ZN34_INTERNAL_5628a863_4_k_cu_7fe293a94cuda3std3__45__cpo5beginE - _ZN34_INTERNAL_5628a863_4_k_cu_7fe293a96thrust24THRUST_300001_SM_1000_NS6system3cpp3parE)
_ZN34_INTERNAL_5628a863_4_k_cu_7fe293a96thrust24THRUST_300001_SM_1000_NS6system3cpp3parE:
	.zero		1
	.type		_ZN34_INTERNAL_5628a863_4_k_cu_7fe293a94cuda3std3__45__cpo5beginE,@object
	.size		_ZN34_INTERNAL_5628a863_4_k_cu_7fe293a94cuda3std3__45__cpo5beginE,(_ZN34_INTERNAL_5628a863_4_k_cu_7fe293a94cuda3std6ranges3__45__cpo5beginE - _ZN34_INTERNAL_5628a863_4_k_cu_7fe293a94cuda3std3__45__cpo5beginE)
_ZN34_INTERNAL_5628a863_4_k_cu_7fe293a94cuda3std3__45__cpo5beginE:
	.zero		1
	.type		_ZN34_INTERNAL_5628a863_4_k_cu_7fe293a94cuda3std6ranges3__45__cpo5beginE,@object
	.size		_ZN34_INTERNAL_5628a863_4_k_cu_7fe293a94cuda3std6ranges3__45__cpo5beginE,(_ZN34_INTERNAL_5628a863_4_k_cu_7fe293a96thrust24THRUST_300001_SM_1000_NS6deviceE - _ZN34_INTERNAL_5628a863_4_k_cu_7fe293a94cuda3std6ranges3__45__cpo5beginE)
_ZN34_INTERNAL_5628a863_4_k_cu_7fe293a94cuda3std6ranges3__45__cpo5beginE:
	.zero		1
	.type		_ZN34_INTERNAL_5628a863_4_k_cu_7fe293a96thrust24THRUST_300001_SM_1000_NS6deviceE,@object
	.size		_ZN34_INTERNAL_5628a863_4_k_cu_7fe293a96thrust24THRUST_300001_SM_1000_NS6deviceE,(_ZN34_INTERNAL_5628a863_4_k_cu_7fe293a94cuda3std3__47nulloptE - _ZN34_INTERNAL_5628a863_4_k_cu_7fe293a96thrust24THRUST_300001_SM_1000_NS6deviceE)
_ZN34_INTERNAL_5628a863_4_k_cu_7fe293a96thrust24THRUST_300001_SM_1000_NS6deviceE:
	.zero		1
	.type		_ZN34_INTERNAL_5628a863_4_k_cu_7fe293a94cuda3std3__47nulloptE,@object
	.size		_ZN34_INTERNAL_5628a863_4_k_cu_7fe293a94cuda3std3__47nulloptE,(_ZN34_INTERNAL_5628a863_4_k_cu_7fe293a94cuda3std6ranges3__45__cpo8distanceE - _ZN34_INTERNAL_5628a863_4_k_cu_7fe293a94cuda3std3__47nulloptE)
_ZN34_INTERNAL_5628a863_4_k_cu_7fe293a94cuda3std3__47nulloptE:
	.zero		1
	.type		_ZN34_INTERNAL_5628a863_4_k_cu_7fe293a94cuda3std6ranges3__45__cpo8distanceE,@object
	.size		_ZN34_INTERNAL_5628a863_4_k_cu_7fe293a94cuda3std6ranges3__45__cpo8distanceE,(_ZN34_INTERNAL_5628a863_4_k_cu_7fe293a96thrust24THRUST_300001_SM_1000_NS12placeholders2_4E - _ZN34_INTERNAL_5628a863_4_k_cu_7fe293a94cuda3std6ranges3__45__cpo8distanceE)
_ZN34_INTERNAL_5628a863_4_k_cu_7fe293a94cuda3std6ranges3__45__cpo8distanceE:
	.zero		1
	.type		_ZN34_INTERNAL_5628a863_4_k_cu_7fe293a96thrust24THRUST_300001_SM_1000_NS12placeholders2_4E,@object
	.size		_ZN34_INTERNAL_5628a863_4_k_cu_7fe293a96thrust24THRUST_300001_SM_1000_NS12placeholders2_4E,(_ZN34_INTERNAL_5628a863_4_k_cu_7fe293a94cuda3std3__45__cpo6rbeginE - _ZN34_INTERNAL_5628a863_4_k_cu_7fe293a96thrust24THRUST_300001_SM_1000_NS12placeholders2_4E)
_ZN34_INTERNAL_5628a863_4_k_cu_7fe293a96thrust24THRUST_300001_SM_1000_NS12placeholders2_4E:
	.zero		1
	.type		_ZN34_INTERNAL_5628a863_4_k_cu_7fe293a94cuda3std3__45__cpo6rbeginE,@object
	.size		_ZN34_INTERNAL_5628a863_4_k_cu_7fe293a94cuda3std3__45__cpo6rbeginE,(_ZN34_INTERNAL_5628a863_4_k_cu_7fe293a94cuda3std6ranges3__45__cpo7advanceE - _ZN34_INTERNAL_5628a863_4_k_cu_7fe293a94cuda3std3__45__cpo6rbeginE)
_ZN34_INTERNAL_5628a863_4_k_cu_7fe293a94cuda3std3__45__cpo6rbeginE:
	.zero		1
	.type		_ZN34_INTERNAL_5628a863_4_k_cu_7fe293a94cuda3std6ranges3__45__cpo7advanceE,@object
	.size		_ZN34_INTERNAL_5628a863_4_k_cu_7fe293a94cuda3std6ranges3__45__cpo7advanceE,(_ZN34_INTERNAL_5628a863_4_k_cu_7fe293a96thrust24THRUST_300001_SM_1000_NS12placeholders3_10E - _ZN34_INTERNAL_5628a863_4_k_cu_7fe293a94cuda3std6ranges3__45__cpo7advanceE)
_ZN34_INTERNAL_5628a863_4_k_cu_7fe293a94cuda3std6ranges3__45__cpo7advanceE:
	.zero		1
	.type		_ZN34_INTERNAL_5628a863_4_k_cu_7fe293a96thrust24THRUST_300001_SM_1000_NS12placeholders3_10E,@object
	.size		_ZN34_INTERNAL_5628a863_4_k_cu_7fe293a96thrust24THRUST_300001_SM_1000_NS12placeholders3_10E,(_ZN34_INTERNAL_5628a863_4_k_cu_7fe293a94cuda3std3__48in_placeE - _ZN34_INTERNAL_5628a863_4_k_cu_7fe293a96thrust24THRUST_300001_SM_1000_NS12placeholders3_10E)
_ZN34_INTERNAL_5628a863_4_k_cu_7fe293a96thrust24THRUST_300001_SM_1000_NS12placeholders3_10E:
	.zero		1
	.type		_ZN34_INTERNAL_5628a863_4_k_cu_7fe293a94cuda3std3__48in_placeE,@object
	.size		_ZN34_INTERNAL_5628a863_4_k_cu_7fe293a94cuda3std3__48in_placeE,(_ZN34_INTERNAL_5628a863_4_k_cu_7fe293a94cuda3std6ranges3__45__cpo4sizeE - _ZN34_INTERNAL_5628a863_4_k_cu_7fe293a94cuda3std3__48in_placeE)
_ZN34_INTERNAL_5628a863_4_k_cu_7fe293a94cuda3std3__48in_placeE:
	.zero		1
	.type		_ZN34_INTERNAL_5628a863_4_k_cu_7fe293a94cuda3std6ranges3__45__cpo4sizeE,@object
	.size		_ZN34_INTERNAL_5628a863_4_k_cu_7fe293a94cuda3std6ranges3__45__cpo4sizeE,(_ZN34_INTERNAL_5628a863_4_k_cu_7fe293a96thrust24THRUST_300001_SM_1000_NS12placeholders2_2E - _ZN34_INTERNAL_5628a863_4_k_cu_7fe293a94cuda3std6ranges3__45__cpo4sizeE)
_ZN34_INTERNAL_5628a863_4_k_cu_7fe293a94cuda3std6ranges3__45__cpo4sizeE:
	.zero		1
	.type		_ZN34_INTERNAL_5628a863_4_k_cu_7fe293a96thrust24THRUST_300001_SM_1000_NS12placeholders2_2E,@object
	.size		_ZN34_INTERNAL_5628a863_4_k_cu_7fe293a96thrust24THRUST_300001_SM_1000_NS12placeholders2_2E,(_ZN34_INTERNAL_5628a863_4_k_cu_7fe293a94cuda3std3__45__cpo6cbeginE - _ZN34_INTERNAL_5628a863_4_k_cu_7fe293a96thrust24THRUST_300001_SM_1000_NS12placeholders2_2E)
_ZN34_INTERNAL_5628a863_4_k_cu_7fe293a96thrust24THRUST_300001_SM_1000_NS12placeholders2_2E:
	.zero		1
	.type		_ZN34_INTERNAL_5628a863_4_k_cu_7fe293a94cuda3std3__45__cpo6cbeginE,@object
	.size		_ZN34_INTERNAL_5628a863_4_k_cu_7fe293a94cuda3std3__45__cpo6cbeginE,(_ZN34_INTERNAL_5628a863_4_k_cu_7fe293a94cuda3std6ranges3__45__cpo6cbeginE - _ZN34_INTERNAL_5628a863_4_k_cu_7fe293a94cuda3std3__45__cpo6cbeginE)
_ZN34_INTERNAL_5628a863_4_k_cu_7fe293a94cuda3std3__45__cpo6cbeginE:
	.zero		1
	.type		_ZN34_INTERNAL_5628a863_4_k_cu_7fe293a94cuda3std6ranges3__45__cpo6cbeginE,@object
	.size		_ZN34_INTERNAL_5628a863_4_k_cu_7fe293a94cuda3std6ranges3__45__cpo6cbeginE,(_ZN34_INTERNAL_5628a863_4_k_cu_7fe293a96thrust24THRUST_300001_SM_1000_NS12placeholders2_6E - _ZN34_INTERNAL_5628a863_4_k_cu_7fe293a94cuda3std6ranges3__45__cpo6cbeginE)
_ZN34_INTERNAL_5628a863_4_k_cu_7fe293a94cuda3std6ranges3__45__cpo6cbeginE:
	.zero		1
	.type		_ZN34_INTERNAL_5628a863_4_k_cu_7fe293a96thrust24THRUST_300001_SM_1000_NS12placeholders2_6E,@object
	.size		_ZN34_INTERNAL_5628a863_4_k_cu_7fe293a96thrust24THRUST_300001_SM_1000_NS12placeholders2_6E,(_ZN34_INTERNAL_5628a863_4_k_cu_7fe293a94cuda3std3__45__cpo7crbeginE - _ZN34_INTERNAL_5628a863_4_k_cu_7fe293a96thrust24THRUST_300001_SM_1000_NS12placeholders2_6E)
_ZN34_INTERNAL_5628a863_4_k_cu_7fe293a96thrust24THRUST_300001_SM_1000_NS12placeholders2_6E:
	.zero		1
	.type		_ZN34_INTERNAL_5628a863_4_k_cu_7fe293a94cuda3std3__45__cpo7crbeginE,@object
	.size		_ZN34_INTERNAL_5628a863_4_k_cu_7fe293a94cuda3std3__45__cpo7crbeginE,(_ZN34_INTERNAL_5628a863_4_k_cu_7fe293a94cuda3std6ranges3__45__cpo4nextE - _ZN34_INTERNAL_5628a863_4_k_cu_7fe293a94cuda3std3__45__cpo7crbeginE)
_ZN34_INTERNAL_5628a863_4_k_cu_7fe293a94cuda3std3__45__cpo7crbeginE:
	.zero		1
	.type		_ZN34_INTERNAL_5628a863_4_k_cu_7fe293a94cuda3std6ranges3__45__cpo4nextE,@object
	.size		_ZN34_INTERNAL_5628a863_4_k_cu_7fe293a94cuda3std6ranges3__45__cpo4nextE,(_ZN34_INTERNAL_5628a863_4_k_cu_7fe293a94cuda3std6ranges3__45__cpo4swapE - _ZN34_INTERNAL_5628a863_4_k_cu_7fe293a94cuda3std6ranges3__45__cpo4nextE)
_ZN34_INTERNAL_5628a863_4_k_cu_7fe293a94cuda3std6ranges3__45__cpo4nextE:
	.zero		1
	.type		_ZN34_INTERNAL_5628a863_4_k_cu_7fe293a94cuda3std6ranges3__45__cpo4swapE,@object
	.size		_ZN34_INTERNAL_5628a863_4_k_cu_7fe293a94cuda3std6ranges3__45__cpo4swapE,(_ZN34_INTERNAL_5628a863_4_k_cu_7fe293a96thrust24THRUST_300001_SM_1000_NS8cuda_cub10par_nosyncE - _ZN34_INTERNAL_5628a863_4_k_cu_7fe293a94cuda3std6ranges3__45__cpo4swapE)
_ZN34_INTERNAL_5628a863_4_k_cu_7fe293a94cuda3std6ranges3__45__cpo4swapE:
	.zero		1
	.type		_ZN34_INTERNAL_5628a863_4_k_cu_7fe293a96thrust24THRUST_300001_SM_1000_NS8cuda_cub10par_nosyncE,@object
	.size		_ZN34_INTERNAL_5628a863_4_k_cu_7fe293a96thrust24THRUST_300001_SM_1000_NS8cuda_cub10par_nosyncE,(_ZN34_INTERNAL_5628a863_4_k_cu_7fe293a96thrust24THRUST_300001_SM_1000_NS3seqE - _ZN34_INTERNAL_5628a863_4_k_cu_7fe293a96thrust24THRUST_300001_SM_1000_NS8cuda_cub10par_nosyncE)
_ZN34_INTERNAL_5628a863_4_k_cu_7fe293a96thrust24THRUST_300001_SM_1000_NS8cuda_cub10par_nosyncE:
	.zero		1
	.type		_ZN34_INTERNAL_5628a863_4_k_cu_7fe293a96thrust24THRUST_300001_SM_1000_NS3seqE,@object
	.size		_ZN34_INTERNAL_5628a863_4_k_cu_7fe293a96thrust24THRUST_300001_SM_1000_NS3seqE,(_ZN34_INTERNAL_5628a863_4_k_cu_7fe293a94cuda3std3__420unreachable_sentinelE - _ZN34_INTERNAL_5628a863_4_k_cu_7fe293a96thrust24THRUST_300001_SM_1000_NS3seqE)
_ZN34_INTERNAL_5628a863_4_k_cu_7fe293a96thrust24THRUST_300001_SM_1000_NS3seqE:
	.zero		1
	.type		_ZN34_INTERNAL_5628a863_4_k_cu_7fe293a94cuda3std3__420unreachable_sentinelE,@object
	.size		_ZN34_INTERNAL_5628a863_4_k_cu_7fe293a94cuda3std3__420unreachable_sentinelE,(_ZN34_INTERNAL_5628a863_4_k_cu_7fe293a94cuda3std6ranges3__45__cpo5ssizeE - _ZN34_INTERNAL_5628a863_4_k_cu_7fe293a94cuda3std3__420unreachable_sentinelE)
_ZN34_INTERNAL_5628a863_4_k_cu_7fe293a94cuda3std3__420unreachable_sentinelE:
	.zero		1
	.type		_ZN34_INTERNAL_5628a863_4_k_cu_7fe293a94cuda3std6ranges3__45__cpo5ssizeE,@object
	.size		_ZN34_INTERNAL_5628a863_4_k_cu_7fe293a94cuda3std6ranges3__45__cpo5ssizeE,(_ZN34_INTERNAL_5628a863_4_k_cu_7fe293a96thrust24THRUST_300001_SM_1000_NS12placeholders2_3E - _ZN34_INTERNAL_5628a863_4_k_cu_7fe293a94cuda3std6ranges3__45__cpo5ssizeE)
_ZN34_INTERNAL_5628a863_4_k_cu_7fe293a94cuda3std6ranges3__45__cpo5ssizeE:
	.zero		1
	.type		_ZN34_INTERNAL_5628a863_4_k_cu_7fe293a96thrust24THRUST_300001_SM_1000_NS12placeholders2_3E,@object
	.size		_ZN34_INTERNAL_5628a863_4_k_cu_7fe293a96thrust24THRUST_300001_SM_1000_NS12placeholders2_3E,(_ZN34_INTERNAL_5628a863_4_k_cu_7fe293a94cuda3std3__45__cpo4cendE - _ZN34_INTERNAL_5628a863_4_k_cu_7fe293a96thrust24THRUST_300001_SM_1000_NS12placeholders2_3E)
_ZN34_INTERNAL_5628a863_4_k_cu_7fe293a96thrust24THRUST_300001_SM_1000_NS12placeholders2_3E:
	.zero		1
	.type		_ZN34_INTERNAL_5628a863_4_k_cu_7fe293a94cuda3std3__45__cpo4cendE,@object
	.size		_ZN34_INTERNAL_5628a863_4_k_cu_7fe293a94cuda3std3__45__cpo4cendE,(_ZN34_INTERNAL_5628a863_4_k_cu_7fe293a94cuda3std6ranges3__45__cpo4cendE - _ZN34_INTERNAL_5628a863_4_k_cu_7fe293a94cuda3std3__45__cpo4cendE)
_ZN34_INTERNAL_5628a863_4_k_cu_7fe293a94cuda3std3__45__cpo4cendE:
	.zero		1
	.type		_ZN34_INTERNAL_5628a863_4_k_cu_7fe293a94cuda3std6ranges3__45__cpo4cendE,@object
	.size		_ZN34_INTERNAL_5628a863_4_k_cu_7fe293a94cuda3std6ranges3__45__cpo4cendE,(_ZN34_INTERNAL_5628a863_4_k_cu_7fe293a96thrust24THRUST_300001_SM_1000_NS12placeholders2_7E - _ZN34_INTERNAL_5628a863_4_k_cu_7fe293a94cuda3std6ranges3__45__cpo4cendE)
_ZN34_INTERNAL_5628a863_4_k_cu_7fe293a94cuda3std6ranges3__45__cpo4cendE:
	.zero		1
	.type		_ZN34_INTERNAL_5628a863_4_k_cu_7fe293a96thrust24THRUST_300001_SM_1000_NS12placeholders2_7E,@object
	.size		_ZN34_INTERNAL_5628a863_4_k_cu_7fe293a96thrust24THRUST_300001_SM_1000_NS12placeholders2_7E,(_ZN34_INTERNAL_5628a863_4_k_cu_7fe293a94cuda3std3__45__cpo5crendE - _ZN34_INTERNAL_5628a863_4_k_cu_7fe293a96thrust24THRUST_300001_SM_1000_NS12placeholders2_7E)
_ZN34_INTERNAL_5628a863_4_k_cu_7fe293a96thrust24THRUST_300001_SM_1000_NS12placeholders2_7E:
	.zero		1
	.type		_ZN34_INTERNAL_5628a863_4_k_cu_7fe293a94cuda3std3__45__cpo5crendE,@object
	.size		_ZN34_INTERNAL_5628a863_4_k_cu_7fe293a94cuda3std3__45__cpo5crendE,(_ZN34_INTERNAL_5628a863_4_k_cu_7fe293a94cuda3std6ranges3__45__cpo4prevE - _ZN34_INTERNAL_5628a863_4_k_cu_7fe293a94cuda3std3__45__cpo5crendE)
_ZN34_INTERNAL_5628a863_4_k_cu_7fe293a94cuda3std3__45__cpo5crendE:
	.zero		1
	.type		_ZN34_INTERNAL_5628a863_4_k_cu_7fe293a94cuda3std6ranges3__45__cpo4prevE,@object
	.size		_ZN34_INTERNAL_5628a863_4_k_cu_7fe293a94cuda3std6ranges3__45__cpo4prevE,(_ZN34_INTERNAL_5628a863_4_k_cu_7fe293a94cuda3std6ranges3__45__cpo9iter_moveE - _ZN34_INTERNAL_5628a863_4_k_cu_7fe293a94cuda3std6ranges3__45__cpo4prevE)
_ZN34_INTERNAL_5628a863_4_k_cu_7fe293a94cuda3std6ranges3__45__cpo4prevE:
	.zero		1
	.type		_ZN34_INTERNAL_5628a863_4_k_cu_7fe293a94cuda3std6ranges3__45__cpo9iter_moveE,@object
	.size		_ZN34_INTERNAL_5628a863_4_k_cu_7fe293a94cuda3std6ranges3__45__cpo9iter_moveE,(_ZN34_INTERNAL_5628a863_4_k_cu_7fe293a96thrust24THRUST_300001_SM_1000_NS6system6detail10sequential3seqE - _ZN34_INTERNAL_5628a863_4_k_cu_7fe293a94cuda3std6ranges3__45__cpo9iter_moveE)
_ZN34_INTERNAL_5628a863_4_k_cu_7fe293a94cuda3std6ranges3__45__cpo9iter_moveE:
	.zero		1
	.type		_ZN34_INTERNAL_5628a863_4_k_cu_7fe293a96thrust24THRUST_300001_SM_1000_NS6system6detail10sequential3seqE,@object
	.size		_ZN34_INTERNAL_5628a863_4_k_cu_7fe293a96thrust24THRUST_300001_SM_1000_NS6system6detail10sequential3seqE,(_ZN34_INTERNAL_5628a863_4_k_cu_7fe293a96thrust24THRUST_300001_SM_1000_NS12placeholders2_9E - _ZN34_INTERNAL_5628a863_4_k_cu_7fe293a96thrust24THRUST_300001_SM_1000_NS6system6detail10sequential3seqE)
_ZN34_INTERNAL_5628a863_4_k_cu_7fe293a96thrust24THRUST_300001_SM_1000_NS6system6detail10sequential3seqE:
	.zero		1
	.type		_ZN34_INTERNAL_5628a863_4_k_cu_7fe293a96thrust24THRUST_300001_SM_1000_NS12placeholders2_9E,@object
	.size		_ZN34_INTERNAL_5628a863_4_k_cu_7fe293a96thrust24THRUST_300001_SM_1000_NS12placeholders2_9E,(_ZN34_INTERNAL_5628a863_4_k_cu_7fe293a94cuda3std3__419piecewise_constructE - _ZN34_INTERNAL_5628a863_4_k_cu_7fe293a96thrust24THRUST_300001_SM_1000_NS12placeholders2_9E)
_ZN34_INTERNAL_5628a863_4_k_cu_7fe293a96thrust24THRUST_300001_SM_1000_NS12placeholders2_9E:
	.zero		1
	.type		_ZN34_INTERNAL_5628a863_4_k_cu_7fe293a94cuda3std3__419piecewise_constructE,@object
	.size		_ZN34_INTERNAL_5628a863_4_k_cu_7fe293a94cuda3std3__419piecewise_constructE,(_ZN34_INTERNAL_5628a863_4_k_cu_7fe293a94cuda3std6ranges3__45__cpo5cdataE - _ZN34_INTERNAL_5628a863_4_k_cu_7fe293a94cuda3std3__419piecewise_constructE)
_ZN34_INTERNAL_5628a863_4_k_cu_7fe293a94cuda3std3__419piecewise_constructE:
	.zero		1
	.type		_ZN34_INTERNAL_5628a863_4_k_cu_7fe293a94cuda3std6ranges3__45__cpo5cdataE,@object
	.size		_ZN34_INTERNAL_5628a863_4_k_cu_7fe293a94cuda3std6ranges3__45__cpo5cdataE,(_ZN34_INTERNAL_5628a863_4_k_cu_7fe293a96thrust24THRUST_300001_SM_1000_NS12placeholders2_1E - _ZN34_INTERNAL_5628a863_4_k_cu_7fe293a94cuda3std6ranges3__45__cpo5cdataE)
_ZN34_INTERNAL_5628a863_4_k_cu_7fe293a94cuda3std6ranges3__45__cpo5cdataE:
	.zero		1
	.type		_ZN34_INTERNAL_5628a863_4_k_cu_7fe293a96thrust24THRUST_300001_SM_1000_NS12placeholders2_1E,@object
	.size		_ZN34_INTERNAL_5628a863_4_k_cu_7fe293a96thrust24THRUST_300001_SM_1000_NS12placeholders2_1E,(_ZN34_INTERNAL_5628a863_4_k_cu_7fe293a94cuda3std3__45__cpo3endE - _ZN34_INTERNAL_5628a863_4_k_cu_7fe293a96thrust24THRUST_300001_SM_1000_NS12placeholders2_1E)
_ZN34_INTERNAL_5628a863_4_k_cu_7fe293a96thrust24THRUST_300001_SM_1000_NS12placeholders2_1E:
	.zero		1
	.type		_ZN34_INTERNAL_5628a863_4_k_cu_7fe293a94cuda3std3__45__cpo3endE,@object
	.size		_ZN34_INTERNAL_5628a863_4_k_cu_7fe293a94cuda3std3__45__cpo3endE,(_ZN34_INTERNAL_5628a863_4_k_cu_7fe293a94cuda3std6ranges3__45__cpo3endE - _ZN34_INTERNAL_5628a863_4_k_cu_7fe293a94cuda3std3__45__cpo3endE)
_ZN34_INTERNAL_5628a863_4_k_cu_7fe293a94cuda3std3__45__cpo3endE:
	.zero		1
	.type		_ZN34_INTERNAL_5628a863_4_k_cu_7fe293a94cuda3std6ranges3__45__cpo3endE,@object
	.size		_ZN34_INTERNAL_5628a863_4_k_cu_7fe293a94cuda3std6ranges3__45__cpo3endE,(_ZN34_INTERNAL_5628a863_4_k_cu_7fe293a96thrust24THRUST_300001_SM_1000_NS12placeholders2_5E - _ZN34_INTERNAL_5628a863_4_k_cu_7fe293a94cuda3std6ranges3__45__cpo3endE)
_ZN34_INTERNAL_5628a863_4_k_cu_7fe293a94cuda3std6ranges3__45__cpo3endE:
	.zero		1
	.type		_ZN34_INTERNAL_5628a863_4_k_cu_7fe293a96thrust24THRUST_300001_SM_1000_NS12placeholders2_5E,@object
	.size		_ZN34_INTERNAL_5628a863_4_k_cu_7fe293a96thrust24THRUST_300001_SM_1000_NS12placeholders2_5E,(_ZN34_INTERNAL_5628a863_4_k_cu_7fe293a94cuda3std3__45__cpo4rendE - _ZN34_INTERNAL_5628a863_4_k_cu_7fe293a96thrust24THRUST_300001_SM_1000_NS12placeholders2_5E)
_ZN34_INTERNAL_5628a863_4_k_cu_7fe293a96thrust24THRUST_300001_SM_1000_NS12placeholders2_5E:
	.zero		1
	.type		_ZN34_INTERNAL_5628a863_4_k_cu_7fe293a94cuda3std3__45__cpo4rendE,@object
	.size		_ZN34_INTERNAL_5628a863_4_k_cu_7fe293a94cuda3std3__45__cpo4rendE,(_ZN34_INTERNAL_5628a863_4_k_cu_7fe293a94cuda3std6ranges3__45__cpo9iter_swapE - _ZN34_INTERNAL_5628a863_4_k_cu_7fe293a94cuda3std3__45__cpo4rendE)
_ZN34_INTERNAL_5628a863_4_k_cu_7fe293a94cuda3std3__45__cpo4rendE:
	.zero		1
	.type		_ZN34_INTERNAL_5628a863_4_k_cu_7fe293a94cuda3std6ranges3__45__cpo9iter_swapE,@object
	.size		_ZN34_INTERNAL_5628a863_4_k_cu_7fe293a94cuda3std6ranges3__45__cpo9iter_swapE,(_ZN34_INTERNAL_5628a863_4_k_cu_7fe293a94cuda3std3__48unexpectE - _ZN34_INTERNAL_5628a863_4_k_cu_7fe293a94cuda3std6ranges3__45__cpo9iter_swapE)
_ZN34_INTERNAL_5628a863_4_k_cu_7fe293a94cuda3std6ranges3__45__cpo9iter_swapE:
	.zero		1
	.type		_ZN34_INTERNAL_5628a863_4_k_cu_7fe293a94cuda3std3__48unexpectE,@object
	.size		_ZN34_INTERNAL_5628a863_4_k_cu_7fe293a94cuda3std3__48unexpectE,(_ZN34_INTERNAL_5628a863_4_k_cu_7fe293a96thrust24THRUST_300001_SM_1000_NS8cuda_cub3parE - _ZN34_INTERNAL_5628a863_4_k_cu_7fe293a94cuda3std3__48unexpectE)
_ZN34_INTERNAL_5628a863_4_k_cu_7fe293a94cuda3std3__48unexpectE:
	.zero		1
	.type		_ZN34_INTERNAL_5628a863_4_k_cu_7fe293a96thrust24THRUST_300001_SM_1000_NS8cuda_cub3parE,@object
	.size		_ZN34_INTERNAL_5628a863_4_k_cu_7fe293a96thrust24THRUST_300001_SM_1000_NS8cuda_cub3parE,(.L_29 - _ZN34_INTERNAL_5628a863_4_k_cu_7fe293a96thrust24THRUST_300001_SM_1000_NS8cuda_cub3parE)
_ZN34_INTERNAL_5628a863_4_k_cu_7fe293a96thrust24THRUST_300001_SM_1000_NS8cuda_cub3parE:
	.zero		1
.L_29:


//--------------------- .nv.constant0._ZN3cub18CUB_300001_SM_10006detail8for_each13static_kernelINS2_12policy_hub_t12policy_500_tEmNS2_12op_wrapper_tIm11add_functorN6thrust24THRUST_300001_SM_1000_NS6detail15normal_iteratorINS9_10device_ptrIiEEEEEEEEvT0_T1_ --------------------------
	.section	.nv.constant0._ZN3cub18CUB_300001_SM_10006detail8for_each13static_kernelINS2_12policy_hub_t12policy_500_tEmNS2_12op_wrapper_tIm11add_functorN6thrust24THRUST_300001_SM_1000_NS6detail15normal_iteratorINS9_10device_ptrIiEEEEEEEEvT0_T1_,"a",@progbits
	.sectionflags	@""
	.align	4
.nv.constant0._ZN3cub18CUB_300001_SM_10006detail8for_each13static_kernelINS2_12policy_hub_t12policy_500_tEmNS2_12op_wrapper_tIm11add_functorN6thrust24THRUST_300001_SM_1000_NS6detail15normal_iteratorINS9_10device_ptrIiEEEEEEEEvT0_T1_:
	.zero		920


//--------------------- .nv.constant0._ZN3cub18CUB_300001_SM_10006detail11EmptyKernelIvEEvv --------------------------
	.section	.nv.constant0._ZN3cub18CUB_300001_SM_10006detail11EmptyKernelIvEEvv,"a",@progbits
	.sectionflags	@""
	.align	4
.nv.constant0._ZN3cub18CUB_300001_SM_10006detail11EmptyKernelIvEEvv:
	.zero		896


//--------------------- SYMBOLS --------------------------

	.type		.nv.reservedSmem.offset0,@object
	.size		.nv.reservedSmem.offset0,0x4
